//
// Generated by NVIDIA NVVM Compiler
//
// Compiler Build ID: CL-36424714
// Cuda compilation tools, release 13.0, V13.0.88
// Based on NVVM 20.0.0
//

.version 9.0
.target sm_100
.address_size 64

	// .globl	_Z22fast_update_next_statePA32_iS0_

.visible .entry _Z22fast_update_next_statePA32_iS0_(
	.param .u64 .ptr .align 1 _Z22fast_update_next_statePA32_iS0__param_0,
	.param .u64 .ptr .align 1 _Z22fast_update_next_statePA32_iS0__param_1
)
{
	.reg .pred 	%p<20>;
	.reg .b32 	%r<54>;
	.reg .b64 	%rd<21>;

	ld.param.u64 	%rd9, [_Z22fast_update_next_statePA32_iS0__param_0];
	ld.param.u64 	%rd8, [_Z22fast_update_next_statePA32_iS0__param_1];
	cvta.to.global.u64 	%rd1, %rd9;
	mov.u32 	%r1, %tid.x;
	mov.u32 	%r26, %tid.y;
	add.s32 	%r3, %r1, -1;
	mul.wide.u32 	%rd10, %r3, 128;
	add.s64 	%rd2, %rd1, %rd10;
	add.s32 	%r4, %r26, -1;
	max.u32 	%r27, %r3, %r4;
	setp.gt.u32 	%p1, %r27, 31;
	mov.b32 	%r46, 0;
	@%p1 bra 	$L__BB0_2;
	mul.wide.u32 	%rd11, %r4, 4;
	add.s64 	%rd12, %rd2, %rd11;
	ld.global.u32 	%r46, [%rd12];
$L__BB0_2:
	or.b32  	%r28, %r3, %r26;
	setp.gt.u32 	%p2, %r28, 31;
	mul.wide.u32 	%rd13, %r26, 4;
	add.s64 	%rd3, %rd2, %rd13;
	@%p2 bra 	$L__BB0_4;
	ld.global.u32 	%r29, [%rd3];
	add.s32 	%r46, %r29, %r46;
$L__BB0_4:
	setp.gt.u32 	%p3, %r3, 31;
	setp.gt.u32 	%p4, %r26, 30;
	or.pred  	%p5, %p3, %p4;
	@%p5 bra 	$L__BB0_6;
	ld.global.u32 	%r30, [%rd3+4];
	add.s32 	%r46, %r30, %r46;
$L__BB0_6:
	mul.wide.u32 	%rd14, %r1, 128;
	add.s64 	%rd4, %rd1, %rd14;
	max.u32 	%r31, %r1, %r4;
	setp.gt.u32 	%p6, %r31, 31;
	mul.wide.u32 	%rd15, %r4, 4;
	add.s64 	%rd5, %rd4, %rd15;
	@%p6 bra 	$L__BB0_8;
	ld.global.u32 	%r32, [%rd5];
	add.s32 	%r46, %r32, %r46;
$L__BB0_8:
	or.b32  	%r33, %r1, %r26;
	and.b32  	%r34, %r33, 992;
	setp.ne.s32 	%p7, %r34, 0;
	add.s64 	%rd6, %rd4, %rd13;
	@%p7 bra 	$L__BB0_10;
	ld.global.u32 	%r35, [%rd6];
	add.s32 	%r46, %r35, %r46;
$L__BB0_10:
	setp.gt.u32 	%p8, %r1, 31;
	setp.gt.u32 	%p9, %r26, 30;
	or.pred  	%p10, %p8, %p9;
	@%p10 bra 	$L__BB0_12;
	ld.global.u32 	%r36, [%rd6+4];
	add.s32 	%r46, %r36, %r46;
$L__BB0_12:
	setp.gt.u32 	%p11, %r4, 31;
	setp.gt.u32 	%p12, %r1, 30;
	or.pred  	%p13, %p12, %p11;
	@%p13 bra 	$L__BB0_14;
	ld.global.u32 	%r37, [%rd5+128];
	add.s32 	%r46, %r37, %r46;
$L__BB0_14:
	setp.gt.u32 	%p14, %r1, 30;
	setp.gt.u32 	%p15, %r26, 31;
	or.pred  	%p16, %p14, %p15;
	@%p16 bra 	$L__BB0_16;
	ld.global.u32 	%r38, [%rd6+128];
	add.s32 	%r46, %r38, %r46;
$L__BB0_16:
	max.u32 	%r39, %r1, %r26;
	setp.gt.u32 	%p17, %r39, 30;
	@%p17 bra 	$L__BB0_18;
	ld.global.u32 	%r40, [%rd6+132];
	add.s32 	%r46, %r40, %r46;
$L__BB0_18:
	ld.global.u32 	%r23, [%rd6];
	sub.s32 	%r24, %r46, %r23;
	add.s32 	%r41, %r24, -4;
	setp.gt.u32 	%p18, %r41, -3;
	cvta.to.global.u64 	%rd17, %rd8;
	add.s64 	%rd19, %rd17, %rd14;
	add.s64 	%rd7, %rd19, %rd13;
	@%p18 bra 	$L__BB0_20;
	mov.b32 	%r43, 0;
	st.global.u32 	[%rd7], %r43;
	bra.uni 	$L__BB0_23;
$L__BB0_20:
	setp.ne.s32 	%p19, %r24, 3;
	@%p19 bra 	$L__BB0_22;
	mov.b32 	%r42, 1;
	st.global.u32 	[%rd7], %r42;
	bra.uni 	$L__BB0_23;
$L__BB0_22:
	st.global.u32 	[%rd7], %r23;
$L__BB0_23:
	bar.sync 	0;
	ld.global.u32 	%r44, [%rd7];
	st.global.u32 	[%rd6], %r44;
	ret;

}
	// .globl	_Z17update_next_statePA32_iS0_
.visible .entry _Z17update_next_statePA32_iS0_(
	.param .u64 .ptr .align 1 _Z17update_next_statePA32_iS0__param_0,
	.param .u64 .ptr .align 1 _Z17update_next_statePA32_iS0__param_1
)
{
	.reg .pred 	%p<20>;
	.reg .b32 	%r<53>;
	.reg .b64 	%rd<29>;

	ld.param.u64 	%rd8, [_Z17update_next_statePA32_iS0__param_0];
	ld.param.u64 	%rd9, [_Z17update_next_statePA32_iS0__param_1];
	cvta.to.global.u64 	%rd1, %rd9;
	cvta.to.global.u64 	%rd2, %rd8;
	mov.u32 	%r1, %tid.x;
	mov.u32 	%r26, %tid.y;
	add.s32 	%r3, %r1, -1;
	mul.wide.u32 	%rd10, %r3, 128;
	add.s64 	%rd3, %rd2, %rd10;
	add.s32 	%r4, %r26, -1;
	max.u32 	%r27, %r3, %r4;
	setp.gt.u32 	%p1, %r27, 31;
	mov.b32 	%r45, 0;
	@%p1 bra 	$L__BB1_2;
	mul.wide.u32 	%rd11, %r4, 4;
	add.s64 	%rd12, %rd3, %rd11;
	ld.global.u32 	%r45, [%rd12];
$L__BB1_2:
	or.b32  	%r28, %r3, %r26;
	setp.gt.u32 	%p2, %r28, 31;
	mul.wide.u32 	%rd13, %r26, 4;
	add.s64 	%rd4, %rd3, %rd13;
	@%p2 bra 	$L__BB1_4;
	ld.global.u32 	%r29, [%rd4];
	add.s32 	%r45, %r29, %r45;
$L__BB1_4:
	setp.gt.u32 	%p3, %r3, 31;
	setp.gt.u32 	%p4, %r26, 30;
	or.pred  	%p5, %p3, %p4;
	@%p5 bra 	$L__BB1_6;
	ld.global.u32 	%r30, [%rd4+4];
	add.s32 	%r45, %r30, %r45;
$L__BB1_6:
	mul.wide.u32 	%rd14, %r1, 128;
	add.s64 	%rd5, %rd2, %rd14;
	max.u32 	%r31, %r1, %r4;
	setp.gt.u32 	%p6, %r31, 31;
	mul.wide.u32 	%rd15, %r4, 4;
	add.s64 	%rd6, %rd5, %rd15;
	@%p6 bra 	$L__BB1_8;
	ld.global.u32 	%r32, [%rd6];
	add.s32 	%r45, %r32, %r45;
$L__BB1_8:
	or.b32  	%r33, %r1, %r26;
	and.b32  	%r34, %r33, 992;
	setp.ne.s32 	%p7, %r34, 0;
	add.s64 	%rd7, %rd5, %rd13;
	@%p7 bra 	$L__BB1_10;
	ld.global.u32 	%r35, [%rd7];
	add.s32 	%r45, %r35, %r45;
$L__BB1_10:
	setp.gt.u32 	%p8, %r1, 31;
	setp.gt.u32 	%p9, %r26, 30;
	or.pred  	%p10, %p8, %p9;
	@%p10 bra 	$L__BB1_12;
	ld.global.u32 	%r36, [%rd7+4];
	add.s32 	%r45, %r36, %r45;
$L__BB1_12:
	setp.gt.u32 	%p11, %r4, 31;
	setp.gt.u32 	%p12, %r1, 30;
	or.pred  	%p13, %p12, %p11;
	@%p13 bra 	$L__BB1_14;
	ld.global.u32 	%r37, [%rd6+128];
	add.s32 	%r45, %r37, %r45;
$L__BB1_14:
	setp.gt.u32 	%p14, %r1, 30;
	setp.gt.u32 	%p15, %r26, 31;
	or.pred  	%p16, %p14, %p15;
	@%p16 bra 	$L__BB1_16;
	ld.global.u32 	%r38, [%rd7+128];
	add.s32 	%r45, %r38, %r45;
$L__BB1_16:
	max.u32 	%r39, %r1, %r26;
	setp.gt.u32 	%p17, %r39, 30;
	@%p17 bra 	$L__BB1_18;
	ld.global.u32 	%r40, [%rd7+132];
	add.s32 	%r45, %r40, %r45;
$L__BB1_18:
	ld.global.u32 	%r23, [%rd7];
	sub.s32 	%r24, %r45, %r23;
	add.s32 	%r41, %r24, -4;
	setp.gt.u32 	%p18, %r41, -3;
	@%p18 bra 	$L__BB1_20;
	add.s64 	%rd26, %rd1, %rd14;
	add.s64 	%rd28, %rd26, %rd13;
	mov.b32 	%r43, 0;
	st.global.u32 	[%rd28], %r43;
	bra.uni 	$L__BB1_23;
$L__BB1_20:
	setp.ne.s32 	%p19, %r24, 3;
	@%p19 bra 	$L__BB1_22;
	add.s64 	%rd22, %rd1, %rd14;
	add.s64 	%rd24, %rd22, %rd13;
	mov.b32 	%r42, 1;
	st.global.u32 	[%rd24], %r42;
	bra.uni 	$L__BB1_23;
$L__BB1_22:
	add.s64 	%rd18, %rd1, %rd14;
	add.s64 	%rd20, %rd18, %rd13;
	st.global.u32 	[%rd20], %r23;
$L__BB1_23:
	ret;

}
	// .globl	_Z24device_set_state_as_nextPA32_iS0_
.visible .entry _Z24device_set_state_as_nextPA32_iS0_(
	.param .u64 .ptr .align 1 _Z24device_set_state_as_nextPA32_iS0__param_0,
	.param .u64 .ptr .align 1 _Z24device_set_state_as_nextPA32_iS0__param_1
)
{
	.reg .b32 	%r<4>;
	.reg .b64 	%rd<11>;

	ld.param.u64 	%rd1, [_Z24device_set_state_as_nextPA32_iS0__param_0];
	ld.param.u64 	%rd2, [_Z24device_set_state_as_nextPA32_iS0__param_1];
	cvta.to.global.u64 	%rd3, %rd1;
	cvta.to.global.u64 	%rd4, %rd2;
	mov.u32 	%r1, %tid.x;
	mov.u32 	%r2, %tid.y;
	mul.wide.u32 	%rd5, %r1, 128;
	add.s64 	%rd6, %rd4, %rd5;
	mul.wide.u32 	%rd7, %r2, 4;
	add.s64 	%rd8, %rd6, %rd7;
	ld.global.u32 	%r3, [%rd8];
	add.s64 	%rd9, %rd3, %rd5;
	add.s64 	%rd10, %rd9, %rd7;
	st.global.u32 	[%rd10], %r3;
	ret;

}


// ===== COMPILED SASS (sm_100) =====

	.target	sm_100

	.elftype	@"ET_EXEC"


//--------------------- .note.nv.tkinfo           --------------------------
	.section	.note.nv.tkinfo,"",@"SHT_NOTE"
	.sectionflags	@"SHF_NOTE_NV_TKINFO"
	.tkinfo
        /*0018*/ 	.word	0x00000002
        /*0030*/ 	.string	""
        /*0030*/ 	.string	"ptxas"
        /*0030*/ 	.string	"Cuda compilation tools, release 13.0, V13.0.88"
        /*0030*/ 	.string	"Build cuda_13.0.r13.0/compiler.36424714_0"
        /*0030*/ 	.string	"-arch sm_100 -m 64 "



//--------------------- .note.nv.cuinfo           --------------------------
	.section	.note.nv.cuinfo,"",@"SHT_NOTE"
	.sectionflags	@"SHF_NOTE_NV_CUINFO"
        /*0018*/ 	.short	0x0002
        /*001a*/ 	.short	0x0064
        /*001c*/ 	.short	0x0082
	.zero		2


//--------------------- .nv.info                  --------------------------
	.section	.nv.info,"",@"SHT_CUDA_INFO"
	.align	4


	//----- nvinfo : EIATTR_REGCOUNT
	.align		4
        /*0000*/ 	.byte	0x04, 0x2f
        /*0002*/ 	.short	(.L_1 - .L_0)
	.align		4
.L_0:
        /*0004*/ 	.word	index@(_Z22fast_update_next_statePA32_iS0_)
        /*0008*/ 	.word	0x0000001a


	//----- nvinfo : EIATTR_FRAME_SIZE
	.align		4
.L_1:
        /*000c*/ 	.byte	0x04, 0x11
        /*000e*/ 	.short	(.L_3 - .L_2)
	.align		4
.L_2:
        /*0010*/ 	.word	index@(_Z22fast_update_next_statePA32_iS0_)
        /*0014*/ 	.word	0x00000000


	//----- nvinfo : EIATTR_REGCOUNT
	.align		4
.L_3:
        /*0018*/ 	.byte	0x04, 0x2f
        /*001a*/ 	.short	(.L_5 - .L_4)
	.align		4
.L_4:
        /*001c*/ 	.word	index@(_Z17update_next_statePA32_iS0_)
        /*0020*/ 	.word	0x00000017


	//----- nvinfo : EIATTR_FRAME_SIZE
	.align		4
.L_5:
        /*0024*/ 	.byte	0x04, 0x11
        /*0026*/ 	.short	(.L_7 - .L_6)
	.align		4
.L_6:
        /*0028*/ 	.word	index@(_Z17update_next_statePA32_iS0_)
        /*002c*/ 	.word	0x00000000


	//----- nvinfo : EIATTR_REGCOUNT
	.align		4
.L_7:
        /*0030*/ 	.byte	0x04, 0x2f
        /*0032*/ 	.short	(.L_9 - .L_8)
	.align		4
.L_8:
        /*0034*/ 	.word	index@(_Z24device_set_state_as_nextPA32_iS0_)
        /*0038*/ 	.word	0x0000000c


	//----- nvinfo : EIATTR_FRAME_SIZE
	.align		4
.L_9:
        /*003c*/ 	.byte	0x04, 0x11
        /*003e*/ 	.short	(.L_11 - .L_10)
	.align		4
.L_10:
        /*0040*/ 	.word	index@(_Z24device_set_state_as_nextPA32_iS0_)
        /*0044*/ 	.word	0x00000000


	//----- nvinfo : EIATTR_MIN_STACK_SIZE
	.align		4
.L_11:
        /*0048*/ 	.byte	0x04, 0x12
        /*004a*/ 	.short	(.L_13 - .L_12)
	.align		4
.L_12:
        /*004c*/ 	.word	index@(_Z24device_set_state_as_nextPA32_iS0_)
        /*0050*/ 	.word	0x00000000


	//----- nvinfo : EIATTR_MIN_STACK_SIZE
	.align		4
.L_13:
        /*0054*/ 	.byte	0x04, 0x12
        /*0056*/ 	.short	(.L_15 - .L_14)
	.align		4
.L_14:
        /*0058*/ 	.word	index@(_Z17update_next_statePA32_iS0_)
        /*005c*/ 	.word	0x00000000


	//----- nvinfo : EIATTR_MIN_STACK_SIZE
	.align		4
.L_15:
        /*0060*/ 	.byte	0x04, 0x12
        /*0062*/ 	.short	(.L_17 - .L_16)
	.align		4
.L_16:
        /*0064*/ 	.word	index@(_Z22fast_update_next_statePA32_iS0_)
        /*0068*/ 	.word	0x00000000
.L_17:


//--------------------- .nv.compat                --------------------------
	.section	.nv.compat,"",@"SHT_CUDA_COMPAT_INFO"
	.align	4
        /*0000*/ 	.byte	0x02, 0x09, 0x00, 0x00, 0x02, 0x02, 0x01, 0x00, 0x02, 0x05, 0x05, 0x00, 0x03, 0x07, 0x01, 0x01
        /*0010*/ 	.byte	0x02, 0x03, 0x00, 0x00, 0x02, 0x06, 0x01, 0x00, 0x04, 0x0b, 0x08, 0x00, 0x09, 0x00, 0x00, 0x00
        /*0020*/ 	.byte	0x00, 0x00, 0x00, 0x00


//--------------------- .nv.info._Z24device_set_state_as_nextPA32_iS0_ --------------------------
	.section	.nv.info._Z24device_set_state_as_nextPA32_iS0_,"",@"SHT_CUDA_INFO"
	.sectionflags	@""
	.align	4


	//----- nvinfo : EIATTR_CUDA_API_VERSION
	.align		4
        /*0000*/ 	.byte	0x04, 0x37
        /*0002*/ 	.short	(.L_19 - .L_18)
.L_18:
        /*0004*/ 	.word	0x00000082


	//----- nvinfo : EIATTR_KPARAM_INFO
	.align		4
.L_19:
        /*0008*/ 	.byte	0x04, 0x17
        /*000a*/ 	.short	(.L_21 - .L_20)
.L_20:
        /*000c*/ 	.word	0x00000000
        /*0010*/ 	.short	0x0001
        /*0012*/ 	.short	0x0008
        /*0014*/ 	.byte	0x00, 0xf5, 0x21, 0x00


	//----- nvinfo : EIATTR_KPARAM_INFO
	.align		4
.L_21:
        /*0018*/ 	.byte	0x04, 0x17
        /*001a*/ 	.short	(.L_23 - .L_22)
.L_22:
        /*001c*/ 	.word	0x00000000
        /*0020*/ 	.short	0x0000
        /*0022*/ 	.short	0x0000
        /*0024*/ 	.byte	0x00, 0xf5, 0x21, 0x00


	//----- nvinfo : EIATTR_SPARSE_MMA_MASK
	.align		4
.L_23:
        /*0028*/ 	.byte	0x03, 0x50
        /*002a*/ 	.short	0x0000


	//----- nvinfo : EIATTR_MAXREG_COUNT
	.align		4
        /*002c*/ 	.byte	0x03, 0x1b
        /*002e*/ 	.short	0x00ff


	//----- nvinfo : EIATTR_MERCURY_ISA_VERSION
	.align		4
        /*0030*/ 	.byte	0x03, 0x5f
        /*0032*/ 	.short	0x0101


	//----- nvinfo : EIATTR_VRC_CTA_INIT_COUNT
	.align		4
        /*0034*/ 	.byte	0x02, 0x4a
	.zero		1
	.zero		1


	//----- nvinfo : EIATTR_EXIT_INSTR_OFFSETS
	.align		4
        /*0038*/ 	.byte	0x04, 0x1c
        /*003a*/ 	.short	(.L_25 - .L_24)


	//   ....[0]....
.L_24:
        /*003c*/ 	.word	0x000000c0


	//----- nvinfo : EIATTR_CBANK_PARAM_SIZE
	.align		4
.L_25:
        /*0040*/ 	.byte	0x03, 0x19
        /*0042*/ 	.short	0x0010


	//----- nvinfo : EIATTR_PARAM_CBANK
	.align		4
        /*0044*/ 	.byte	0x04, 0x0a
        /*0046*/ 	.short	(.L_27 - .L_26)
	.align		4
.L_26:
        /*0048*/ 	.word	index@(.nv.constant0._Z24device_set_state_as_nextPA32_iS0_)
        /*004c*/ 	.short	0x0380
        /*004e*/ 	.short	0x0010


	//----- nvinfo : EIATTR_SW_WAR
	.align		4
.L_27:
        /*0050*/ 	.byte	0x04, 0x36
        /*0052*/ 	.short	(.L_29 - .L_28)
.L_28:
        /*0054*/ 	.word	0x00000008
.L_29:


//--------------------- .nv.info._Z17update_next_statePA32_iS0_ --------------------------
	.section	.nv.info._Z17update_next_statePA32_iS0_,"",@"SHT_CUDA_INFO"
	.sectionflags	@""
	.align	4


	//----- nvinfo : EIATTR_CUDA_API_VERSION
	.align		4
        /*0000*/ 	.byte	0x04, 0x37
        /*0002*/ 	.short	(.L_31 - .L_30)
.L_30:
        /*0004*/ 	.word	0x00000082


	//----- nvinfo : EIATTR_KPARAM_INFO
	.align		4
.L_31:
        /*0008*/ 	.byte	0x04, 0x17
        /*000a*/ 	.short	(.L_33 - .L_32)
.L_32:
        /*000c*/ 	.word	0x00000000
        /*0010*/ 	.short	0x0001
        /*0012*/ 	.short	0x0008
        /*0014*/ 	.byte	0x00, 0xf5, 0x21, 0x00


	//----- nvinfo : EIATTR_KPARAM_INFO
	.align		4
.L_33:
        /*0018*/ 	.byte	0x04, 0x17
        /*001a*/ 	.short	(.L_35 - .L_34)
.L_34:
        /*001c*/ 	.word	0x00000000
        /*0020*/ 	.short	0x0000
        /*0022*/ 	.short	0x0000
        /*0024*/ 	.byte	0x00, 0xf5, 0x21, 0x00


	//----- nvinfo : EIATTR_SPARSE_MMA_MASK
	.align		4
.L_35:
        /*0028*/ 	.byte	0x03, 0x50
        /*002a*/ 	.short	0x0000


	//----- nvinfo : EIATTR_MAXREG_COUNT
	.align		4
        /*002c*/ 	.byte	0x03, 0x1b
        /*002e*/ 	.short	0x00ff


	//----- nvinfo : EIATTR_MERCURY_ISA_VERSION
	.align		4
        /*0030*/ 	.byte	0x03, 0x5f
        /*0032*/ 	.short	0x0101


	//----- nvinfo : EIATTR_VRC_CTA_INIT_COUNT
	.align		4
        /*0034*/ 	.byte	0x02, 0x4a
	.zero		1
	.zero		1


	//----- nvinfo : EIATTR_EXIT_INSTR_OFFSETS
	.align		4
        /*0038*/ 	.byte	0x04, 0x1c
        /*003a*/ 	.short	(.L_37 - .L_36)


	//   ....[0]....
.L_36:
        /*003c*/ 	.word	0x00000360


	//   ....[1]....
        /*0040*/ 	.word	0x000003d0


	//   ....[2]....
        /*0044*/ 	.word	0x00000420


	//----- nvinfo : EIATTR_CBANK_PARAM_SIZE
	.align		4
.L_37:
        /*0048*/ 	.byte	0x03, 0x19
        /*004a*/ 	.short	0x0010


	//----- nvinfo : EIATTR_PARAM_CBANK
	.align		4
        /*004c*/ 	.byte	0x04, 0x0a
        /*004e*/ 	.short	(.L_39 - .L_38)
	.align		4
.L_38:
        /*0050*/ 	.word	index@(.nv.constant0._Z17update_next_statePA32_iS0_)
        /*0054*/ 	.short	0x0380
        /*0056*/ 	.short	0x0010


	//----- nvinfo : EIATTR_SW_WAR
	.align		4
.L_39:
        /*0058*/ 	.byte	0x04, 0x36
        /*005a*/ 	.short	(.L_41 - .L_40)
.L_40:
        /*005c*/ 	.word	0x00000008
.L_41:


//--------------------- .nv.info._Z22fast_update_next_statePA32_iS0_ --------------------------
	.section	.nv.info._Z22fast_update_next_statePA32_iS0_,"",@"SHT_CUDA_INFO"
	.sectionflags	@""
	.align	4


	//----- nvinfo : EIATTR_CUDA_API_VERSION
	.align		4
        /*0000*/ 	.byte	0x04, 0x37
        /*0002*/ 	.short	(.L_43 - .L_42)
.L_42:
        /*0004*/ 	.word	0x00000082


	//----- nvinfo : EIATTR_KPARAM_INFO
	.align		4
.L_43:
        /*0008*/ 	.byte	0x04, 0x17
        /*000a*/ 	.short	(.L_45 - .L_44)
.L_44:
        /*000c*/ 	.word	0x00000000
        /*0010*/ 	.short	0x0001
        /*0012*/ 	.short	0x0008
        /*0014*/ 	.byte	0x00, 0xf5, 0x21, 0x00


	//----- nvinfo : EIATTR_KPARAM_INFO
	.align		4
.L_45:
        /*0018*/ 	.byte	0x04, 0x17
        /*001a*/ 	.short	(.L_47 - .L_46)
.L_46:
        /*001c*/ 	.word	0x00000000
        /*0020*/ 	.short	0x0000
        /*0022*/ 	.short	0x0000
        /*0024*/ 	.byte	0x00, 0xf5, 0x21, 0x00


	//----- nvinfo : EIATTR_SPARSE_MMA_MASK
	.align		4
.L_47:
        /*0028*/ 	.byte	0x03, 0x50
        /*002a*/ 	.short	0x0000


	//----- nvinfo : EIATTR_MAXREG_COUNT
	.align		4
        /*002c*/ 	.byte	0x03, 0x1b
        /*002e*/ 	.short	0x00ff


	//----- nvinfo : EIATTR_NUM_BARRIERS
	.align		4
        /*0030*/ 	.byte	0x02, 0x4c
        /*0032*/ 	.byte	0x01
	.zero		1


	//----- nvinfo : EIATTR_MERCURY_ISA_VERSION
	.align		4
        /*0034*/ 	.byte	0x03, 0x5f
        /*0036*/ 	.short	0x0101


	//----- nvinfo : EIATTR_VRC_CTA_INIT_COUNT
	.align		4
        /*0038*/ 	.byte	0x02, 0x4a
	.zero		1
	.zero		1


	//----- nvinfo : EIATTR_EXIT_INSTR_OFFSETS
	.align		4
        /*003c*/ 	.byte	0x04, 0x1c
        /*003e*/ 	.short	(.L_49 - .L_48)


	//   ....[0]....
.L_48:
        /*0040*/ 	.word	0x00000400


	//----- nvinfo : EIATTR_CRS_STACK_SIZE
	.align		4
.L_49:
        /*0044*/ 	.byte	0x04, 0x1e
        /*0046*/ 	.short	(.L_51 - .L_50)
.L_50:
        /*0048*/ 	.word	0x00000000


	//----- nvinfo : EIATTR_CBANK_PARAM_SIZE
	.align		4
.L_51:
        /*004c*/ 	.byte	0x03, 0x19
        /*004e*/ 	.short	0x0010


	//----- nvinfo : EIATTR_PARAM_CBANK
	.align		4
        /*0050*/ 	.byte	0x04, 0x0a
        /*0052*/ 	.short	(.L_53 - .L_52)
	.align		4
.L_52:
        /*0054*/ 	.word	index@(.nv.constant0._Z22fast_update_next_statePA32_iS0_)
        /*0058*/ 	.short	0x0380
        /*005a*/ 	.short	0x0010


	//----- nvinfo : EIATTR_SW_WAR
	.align		4
.L_53:
        /*005c*/ 	.byte	0x04, 0x36
        /*005e*/ 	.short	(.L_55 - .L_54)
.L_54:
        /*0060*/ 	.word	0x00000008
.L_55:


//--------------------- .nv.callgraph             --------------------------
	.section	.nv.callgraph,"",@"SHT_CUDA_CALLGRAPH"
	.align	4
	.sectionentsize	8
	.align		4
        /*0000*/ 	.word	0x00000000
	.align		4
        /*0004*/ 	.word	0xffffffff
	.align		4
        /*0008*/ 	.word	0x00000000
	.align		4
        /*000c*/ 	.word	0xfffffffe
	.align		4
        /*0010*/ 	.word	0x00000000
	.align		4
        /*0014*/ 	.word	0xfffffffd
	.align		4
        /*0018*/ 	.word	0x00000000
	.align		4
        /*001c*/ 	.word	0xfffffffc


//--------------------- .text._Z24device_set_state_as_nextPA32_iS0_ --------------------------
	.section	.text._Z24device_set_state_as_nextPA32_iS0_,"ax",@progbits
	.align	128
        .global         _Z24device_set_state_as_nextPA32_iS0_
        .type           _Z24device_set_state_as_nextPA32_iS0_,@function
        .size           _Z24device_set_state_as_nextPA32_iS0_,(.L_x_5 - _Z24device_set_state_as_nextPA32_iS0_)
        .other          _Z24device_set_state_as_nextPA32_iS0_,@"STO_CUDA_ENTRY STV_DEFAULT"
_Z24device_set_state_as_nextPA32_iS0_:
.text._Z24device_set_state_as_nextPA32_iS0_:
[----:B------:R-:W-:Y:S01]  /*0000*/  LDC R1, c[0x0][0x37c] ;  /* 0x0000df00ff017b82 */ /* 0x000fe20000000800 */
[----:B------:R-:W0:Y:S07]  /*0010*/  S2R R7, SR_TID.X ;  /* 0x0000000000077919 */ /* 0x000e2e0000002100 */
[----:B------:R-:W0:Y:S01]  /*0020*/  LDC.64 R2, c[0x0][0x388] ;  /* 0x0000e200ff027b82 */ /* 0x000e220000000a00 */
[----:B------:R-:W1:Y:S01]  /*0030*/  LDCU.64 UR4, c[0x0][0x358] ;  /* 0x00006b00ff0477ac */ /* 0x000e620008000a00 */
[----:B------:R-:W2:Y:S06]  /*0040*/  S2R R9, SR_TID.Y ;  /* 0x0000000000097919 */ /* 0x000eac0000002200 */
[----:B------:R-:W3:Y:S01]  /*0050*/  LDC.64 R4, c[0x0][0x380] ;  /* 0x0000e000ff047b82 */ /* 0x000ee20000000a00 */
[----:B0-----:R-:W-:-:S04]  /*0060*/  IMAD.WIDE.U32 R2, R7, 0x80, R2 ;  /* 0x0000008007027825 */ /* 0x001fc800078e0002 */
[----:B--2---:R-:W-:-:S06]  /*0070*/  IMAD.WIDE.U32 R2, R9, 0x4, R2 ;  /* 0x0000000409027825 */ /* 0x004fcc00078e0002 */
[----:B-1----:R-:W2:Y:S01]  /*0080*/  LDG.E R3, desc[UR4][R2.64] ;  /* 0x0000000402037981 */ /* 0x002ea2000c1e1900 */
[----:B---3--:R-:W-:-:S04]  /*0090*/  IMAD.WIDE.U32 R4, R7, 0x80, R4 ;  /* 0x0000008007047825 */ /* 0x008fc800078e0004 */
[----:B------:R-:W-:-:S05]  /*00a0*/  IMAD.WIDE.U32 R4, R9, 0x4, R4 ;  /* 0x0000000409047825 */ /* 0x000fca00078e0004 */
[----:B--2---:R-:W-:Y:S01]  /*00b0*/  STG.E desc[UR4][R4.64], R3 ;  /* 0x0000000304007986 */ /* 0x004fe2000c101904 */
[----:B------:R-:W-:Y:S05]  /*00c0*/  EXIT ;  /* 0x000000000000794d */ /* 0x000fea0003800000 */
.L_x_0:
[----:B------:R-:W-:-:S00]  /*00d0*/  BRA `(.L_x_0) ;  /* 0xfffffffc00fc7947 */ /* 0x000fc0000383ffff */
[----:B------:R-:W-:-:S00]  /*00e0*/  NOP ;  /* 0x0000000000007918 */ /* 0x000fc00000000000 */
        /* <DEDUP_REMOVED lines=9> */
.L_x_5:


//--------------------- .text._Z17update_next_statePA32_iS0_ --------------------------
	.section	.text._Z17update_next_statePA32_iS0_,"ax",@progbits
	.align	128
        .global         _Z17update_next_statePA32_iS0_
        .type           _Z17update_next_statePA32_iS0_,@function
        .size           _Z17update_next_statePA32_iS0_,(.L_x_6 - _Z17update_next_statePA32_iS0_)
        .other          _Z17update_next_statePA32_iS0_,@"STO_CUDA_ENTRY STV_DEFAULT"
_Z17update_next_statePA32_iS0_:
.text._Z17update_next_statePA32_iS0_:
[----:B------:R-:W-:Y:S01]  /*0000*/  LDC R1, c[0x0][0x37c] ;  /* 0x0000df00ff017b82 */ /* 0x000fe20000000800 */
[----:B------:R-:W0:Y:S07]  /*0010*/  S2R R3, SR_TID.X ;  /* 0x0000000000037919 */ /* 0x000e2e0000002100 */
[----:B------:R-:W1:Y:S01]  /*0020*/  LDC.64 R8, c[0x0][0x380] ;  /* 0x0000e000ff087b82 */ /* 0x000e620000000a00 */
[----:B------:R-:W2:Y:S01]  /*0030*/  LDCU.64 UR4, c[0x0][0x358] ;  /* 0x00006b00ff0477ac */ /* 0x000ea20008000a00 */
[----:B------:R-:W-:Y:S01]  /*0040*/  HFMA2 R13, -RZ, RZ, 0, 0 ;  /* 0x00000000ff0d7431 */ /* 0x000fe200000001ff */
[----:B------:R-:W3:Y:S01]  /*0050*/  S2R R0, SR_TID.Y ;  /* 0x0000000000007919 */ /* 0x000ee20000002200 */
[----:B0-----:R-:W-:-:S02]  /*0060*/  VIADD R7, R3, 0xffffffff ;  /* 0xffffffff03077836 */ /* 0x001fc40000000000 */
[C---:B---3--:R-:W-:Y:S01]  /*0070*/  VIADD R10, R0.reuse, 0xffffffff ;  /* 0xffffffff000a7836 */ /* 0x048fe20000000000 */
[----:B------:R-:W-:Y:S01]  /*0080*/  ISETP.GT.U32.AND P0, PT, R0, 0x1e, PT ;  /* 0x0000001e0000780c */ /* 0x000fe20003f04070 */
[----:B-1----:R-:W-:-:S03]  /*0090*/  IMAD.WIDE.U32 R4, R7, 0x80, R8 ;  /* 0x0000008007047825 */ /* 0x002fc600078e0008 */
[C---:B------:R-:W-:Y:S02]  /*00a0*/  VIMNMX.U32 R2, PT, PT, R7.reuse, R10, !PT ;  /* 0x0000000a07027248 */ /* 0x040fe40007fe0000 */
[C---:B------:R-:W-:Y:S02]  /*00b0*/  ISETP.GT.U32.OR P5, PT, R7.reuse, 0x1f, P0 ;  /* 0x0000001f0700780c */ /* 0x040fe400007a4470 */
[----:B------:R-:W-:Y:S02]  /*00c0*/  ISETP.GT.U32.AND P1, PT, R2, 0x1f, PT ;  /* 0x0000001f0200780c */ /* 0x000fe40003f24070 */
[----:B------:R-:W-:-:S04]  /*00d0*/  LOP3.LUT R2, R7, R0, RZ, 0xfc, !PT ;  /* 0x0000000007027212 */ /* 0x000fc800078efcff */
[----:B------:R-:W-:Y:S02]  /*00e0*/  ISETP.GT.U32.AND P3, PT, R2, 0x1f, PT ;  /* 0x0000001f0200780c */ /* 0x000fe40003f64070 */
[----:B------:R-:W-:Y:S01]  /*00f0*/  VIMNMX.U32 R2, PT, PT, R10, R3, !PT ;  /* 0x000000030a027248 */ /* 0x000fe20007fe0000 */
[----:B------:R-:W-:-:S03]  /*0100*/  IMAD.WIDE.U32 R8, R3, 0x80, R8 ;  /* 0x0000008003087825 */ /* 0x000fc600078e0008 */
[----:B------:R-:W-:Y:S01]  /*0110*/  ISETP.GT.U32.AND P4, PT, R2, 0x1f, PT ;  /* 0x0000001f0200780c */ /* 0x000fe20003f84070 */
[----:B------:R-:W-:-:S04]  /*0120*/  @!P1 IMAD.WIDE.U32 R6, R10, 0x4, R4 ;  /* 0x000000040a069825 */ /* 0x000fc800078e0004 */
[----:B------:R-:W-:Y:S01]  /*0130*/  IMAD.WIDE.U32 R4, R0, 0x4, R4 ;  /* 0x0000000400047825 */ /* 0x000fe200078e0004 */
[----:B--2---:R0:W2:Y:S01]  /*0140*/  @!P1 LDG.E R13, desc[UR4][R6.64] ;  /* 0x00000004060d9981 */ /* 0x0040a2000c1e1900 */
[----:B------:R-:W-:-:S03]  /*0150*/  ISETP.GT.U32.AND P1, PT, R10, 0x1f, PT ;  /* 0x0000001f0a00780c */ /* 0x000fc60003f24070 */
[----:B------:R-:W2:Y:S01]  /*0160*/  @!P3 LDG.E R12, desc[UR4][R4.64] ;  /* 0x00000004040cb981 */ /* 0x000ea2000c1e1900 */
[--C-:B------:R-:W-:Y:S01]  /*0170*/  IMAD.WIDE.U32 R10, R10, 0x4, R8.reuse ;  /* 0x000000040a0a7825 */ /* 0x100fe200078e0008 */
[C---:B------:R-:W-:Y:S02]  /*0180*/  ISETP.GT.U32.OR P0, PT, R3.reuse, 0x1f, P0 ;  /* 0x0000001f0300780c */ /* 0x040fe40000704470 */
[----:B------:R-:W3:Y:S01]  /*0190*/  @!P5 LDG.E R14, desc[UR4][R4.64+0x4] ;  /* 0x00000404040ed981 */ /* 0x000ee2000c1e1900 */
[C---:B------:R-:W-:Y:S01]  /*01a0*/  IMAD.WIDE.U32 R8, R0.reuse, 0x4, R8 ;  /* 0x0000000400087825 */ /* 0x040fe200078e0008 */
[C---:B------:R-:W-:Y:S02]  /*01b0*/  ISETP.GT.U32.OR P1, PT, R3.reuse, 0x1e, P1 ;  /* 0x0000001e0300780c */ /* 0x040fe40000f24470 */
[----:B------:R-:W4:Y:S01]  /*01c0*/  @!P4 LDG.E R16, desc[UR4][R10.64] ;  /* 0x000000040a10c981 */ /* 0x000f22000c1e1900 */
[----:B------:R-:W-:Y:S02]  /*01d0*/  ISETP.GT.U32.AND P2, PT, R0, 0x1f, PT ;  /* 0x0000001f0000780c */ /* 0x000fe40003f44070 */
[C---:B0-----:R-:W-:Y:S01]  /*01e0*/  VIMNMX.U32 R6, PT, PT, R3.reuse, R0, !PT ;  /* 0x0000000003067248 */ /* 0x041fe20007fe0000 */
[----:B------:R-:W5:Y:S01]  /*01f0*/  LDG.E R2, desc[UR4][R8.64] ;  /* 0x0000000408027981 */ /* 0x000f62000c1e1900 */
[----:B------:R-:W-:-:S02]  /*0200*/  ISETP.GT.U32.OR P2, PT, R3, 0x1e, P2 ;  /* 0x0000001e0300780c */ /* 0x000fc40001744470 */
[----:B------:R-:W-:Y:S02]  /*0210*/  ISETP.GT.U32.AND P6, PT, R6, 0x1e, PT ;  /* 0x0000001e0600780c */ /* 0x000fe40003fc4070 */
[----:B------:R-:W5:Y:S04]  /*0220*/  @!P0 LDG.E R6, desc[UR4][R8.64+0x4] ;  /* 0x0000040408068981 */ /* 0x000f68000c1e1900 */
[----:B------:R-:W5:Y:S05]  /*0230*/  @!P1 LDG.E R18, desc[UR4][R10.64+0x80] ;  /* 0x000080040a129981 */ /* 0x000f6a000c1e1900 */
[----:B------:R-:W5:Y:S04]  /*0240*/  @!P2 LDG.E R4, desc[UR4][R8.64+0x80] ;  /* 0x000080040804a981 */ /* 0x000f68000c1e1900 */
[----:B------:R-:W5:Y:S01]  /*0250*/  @!P6 LDG.E R20, desc[UR4][R8.64+0x84] ;  /* 0x000084040814e981 */ /* 0x000f62000c1e1900 */
[----:B--2---:R-:W-:Y:S01]  /*0260*/  @!P3 IMAD.IADD R13, R13, 0x1, R12 ;  /* 0x000000010d0db824 */ /* 0x004fe200078e020c */
[----:B------:R-:W-:-:S03]  /*0270*/  LOP3.LUT P3, RZ, R3, 0x3e0, R0, 0xc8, !PT ;  /* 0x000003e003ff7812 */ /* 0x000fc6000786c800 */
[----:B---3--:R-:W-:-:S05]  /*0280*/  @!P5 IMAD.IADD R13, R13, 0x1, R14 ;  /* 0x000000010d0dd824 */ /* 0x008fca00078e020e */
[----:B----4-:R-:W-:-:S05]  /*0290*/  @!P4 IADD3 R13, PT, PT, R13, R16, RZ ;  /* 0x000000100d0dc210 */ /* 0x010fca0007ffe0ff */
[----:B-----5:R-:W-:-:S04]  /*02a0*/  @!P3 IMAD.IADD R13, R13, 0x1, R2 ;  /* 0x000000010d0db824 */ /* 0x020fc800078e0202 */
[----:B------:R-:W-:-:S05]  /*02b0*/  @!P0 IMAD.IADD R13, R13, 0x1, R6 ;  /* 0x000000010d0d8824 */ /* 0x000fca00078e0206 */
[----:B------:R-:W-:-:S05]  /*02c0*/  @!P1 IADD3 R13, PT, PT, R13, R18, RZ ;  /* 0x000000120d0d9210 */ /* 0x000fca0007ffe0ff */
[----:B------:R-:W-:-:S04]  /*02d0*/  @!P2 IMAD.IADD R13, R13, 0x1, R4 ;  /* 0x000000010d0da824 */ /* 0x000fc800078e0204 */
[----:B------:R-:W-:-:S05]  /*02e0*/  @!P6 IMAD.IADD R13, R13, 0x1, R20 ;  /* 0x000000010d0de824 */ /* 0x000fca00078e0214 */
[----:B------:R-:W-:-:S05]  /*02f0*/  IADD3 R13, PT, PT, -R2, R13, RZ ;  /* 0x0000000d020d7210 */ /* 0x000fca0007ffe1ff */
[----:B------:R-:W-:-:S05]  /*0300*/  VIADD R4, R13, 0xfffffffc ;  /* 0xfffffffc0d047836 */ /* 0x000fca0000000000 */
[----:B------:R-:W-:-:S13]  /*0310*/  ISETP.GT.U32.AND P0, PT, R4, -0x3, PT ;  /* 0xfffffffd0400780c */ /* 0x000fda0003f04070 */
[----:B------:R-:W0:Y:S02]  /*0320*/  @!P0 LDC.64 R4, c[0x0][0x388] ;  /* 0x0000e200ff048b82 */ /* 0x000e240000000a00 */
[----:B0-----:R-:W-:-:S04]  /*0330*/  @!P0 IMAD.WIDE.U32 R4, R3, 0x80, R4 ;  /* 0x0000008003048825 */ /* 0x001fc800078e0004 */
[----:B------:R-:W-:-:S05]  /*0340*/  @!P0 IMAD.WIDE.U32 R4, R0, 0x4, R4 ;  /* 0x0000000400048825 */ /* 0x000fca00078e0004 */
[----:B------:R0:W-:Y:S01]  /*0350*/  @!P0 STG.E desc[UR4][R4.64], RZ ;  /* 0x000000ff04008986 */ /* 0x0001e2000c101904 */
[----:B------:R-:W-:Y:S05]  /*0360*/  @!P0 EXIT ;  /* 0x000000000000894d */ /* 0x000fea0003800000 */
[----:B------:R-:W-:-:S13]  /*0370*/  ISETP.NE.AND P0, PT, R13, 0x3, PT ;  /* 0x000000030d00780c */ /* 0x000fda0003f05270 */
[----:B0-----:R-:W0:Y:S01]  /*0380*/  @!P0 LDC.64 R4, c[0x0][0x388] ;  /* 0x0000e200ff048b82 */ /* 0x001e220000000a00 */
[----:B------:R-:W-:Y:S01]  /*0390*/  @!P0 MOV R7, 0x1 ;  /* 0x0000000100078802 */ /* 0x000fe20000000f00 */
[----:B0-----:R-:W-:-:S04]  /*03a0*/  @!P0 IMAD.WIDE.U32 R4, R3, 0x80, R4 ;  /* 0x0000008003048825 */ /* 0x001fc800078e0004 */
[----:B------:R-:W-:-:S05]  /*03b0*/  @!P0 IMAD.WIDE.U32 R4, R0, 0x4, R4 ;  /* 0x0000000400048825 */ /* 0x000fca00078e0004 */
[----:B------:R0:W-:Y:S01]  /*03c0*/  @!P0 STG.E desc[UR4][R4.64], R7 ;  /* 0x0000000704008986 */ /* 0x0001e2000c101904 */
[----:B------:R-:W-:Y:S05]  /*03d0*/  @!P0 EXIT ;  /* 0x000000000000894d */ /* 0x000fea0003800000 */
[----:B0-----:R-:W0:Y:S02]  /*03e0*/  LDC.64 R4, c[0x0][0x388] ;  /* 0x0000e200ff047b82 */ /* 0x001e240000000a00 */
[----:B0-----:R-:W-:-:S04]  /*03f0*/  IMAD.WIDE.U32 R4, R3, 0x80, R4 ;  /* 0x0000008003047825 */ /* 0x001fc800078e0004 */
[----:B------:R-:W-:-:S05]  /*0400*/  IMAD.WIDE.U32 R4, R0, 0x4, R4 ;  /* 0x0000000400047825 */ /* 0x000fca00078e0004 */
[----:B------:R-:W-:Y:S01]  /*0410*/  STG.E desc[UR4][R4.64], R2 ;  /* 0x0000000204007986 */ /* 0x000fe2000c101904 */
[----:B------:R-:W-:Y:S05]  /*0420*/  EXIT ;  /* 0x000000000000794d */ /* 0x000fea0003800000 */
.L_x_1:
        /* <DEDUP_REMOVED lines=13> */
.L_x_6:


//--------------------- .text._Z22fast_update_next_statePA32_iS0_ --------------------------
	.section	.text._Z22fast_update_next_statePA32_iS0_,"ax",@progbits
	.align	128
        .global         _Z22fast_update_next_statePA32_iS0_
        .type           _Z22fast_update_next_statePA32_iS0_,@function
        .size           _Z22fast_update_next_statePA32_iS0_,(.L_x_7 - _Z22fast_update_next_statePA32_iS0_)
        .other          _Z22fast_update_next_statePA32_iS0_,@"STO_CUDA_ENTRY STV_DEFAULT"
_Z22fast_update_next_statePA32_iS0_:
.text._Z22fast_update_next_statePA32_iS0_:
[----:B------:R-:W-:Y:S01]  /*0000*/  LDC R1, c[0x0][0x37c] ;  /* 0x0000df00ff017b82 */ /* 0x000fe20000000800 */
[----:B------:R-:W0:Y:S07]  /*0010*/  S2R R5, SR_TID.X ;  /* 0x0000000000057919 */ /* 0x000e2e0000002100 */
[----:B------:R-:W1:Y:S01]  /*0020*/  LDC.64 R10, c[0x0][0x380] ;  /* 0x0000e000ff0a7b82 */ /* 0x000e620000000a00 */
[----:B------:R-:W2:Y:S01]  /*0030*/  LDCU.64 UR4, c[0x0][0x358] ;  /* 0x00006b00ff0477ac */ /* 0x000ea20008000a00 */
[----:B------:R-:W-:Y:S01]  /*0040*/  IMAD.MOV.U32 R4, RZ, RZ, RZ ;  /* 0x000000ffff047224 */ /* 0x000fe200078e00ff */
[----:B------:R-:W3:Y:S01]  /*0050*/  S2R R0, SR_TID.Y ;  /* 0x0000000000007919 */ /* 0x000ee20000002200 */
[----:B0-----:R-:W-:-:S02]  /*0060*/  VIADD R7, R5, 0xffffffff ;  /* 0xffffffff05077836 */ /* 0x001fc40000000000 */
[C---:B---3--:R-:W-:Y:S01]  /*0070*/  VIADD R12, R0.reuse, 0xffffffff ;  /* 0xffffffff000c7836 */ /* 0x048fe20000000000 */
[----:B------:R-:W-:-:S04]  /*0080*/  ISETP.GT.U32.AND P0, PT, R0, 0x1e, PT ;  /* 0x0000001e0000780c */ /* 0x000fc80003f04070 */
[C---:B------:R-:W-:Y:S02]  /*0090*/  VIMNMX.U32 R2, PT, PT, R7.reuse, R12, !PT ;  /* 0x0000000c07027248 */ /* 0x040fe40007fe0000 */
[C---:B------:R-:W-:Y:S02]  /*00a0*/  ISETP.GT.U32.OR P5, PT, R7.reuse, 0x1f, P0 ;  /* 0x0000001f0700780c */ /* 0x040fe400007a4470 */
[----:B------:R-:W-:Y:S02]  /*00b0*/  ISETP.GT.U32.AND P1, PT, R2, 0x1f, PT ;  /* 0x0000001f0200780c */ /* 0x000fe40003f24070 */
[C---:B------:R-:W-:Y:S02]  /*00c0*/  LOP3.LUT R2, R7.reuse, R0, RZ, 0xfc, !PT ;  /* 0x0000000007027212 */ /* 0x040fe400078efcff */
[----:B------:R-:W-:Y:S02]  /*00d0*/  VIMNMX.U32 R13, PT, PT, R12, R5, !PT ;  /* 0x000000050c0d7248 */ /* 0x000fe40007fe0000 */
[----:B------:R-:W-:Y:S01]  /*00e0*/  ISETP.GT.U32.AND P3, PT, R2, 0x1f, PT ;  /* 0x0000001f0200780c */ /* 0x000fe20003f64070 */
[----:B-1----:R-:W-:Y:S01]  /*00f0*/  IMAD.WIDE.U32 R2, R7, 0x80, R10 ;  /* 0x0000008007027825 */ /* 0x002fe200078e000a */
[----:B------:R-:W-:-:S05]  /*0100*/  ISETP.GT.U32.AND P4, PT, R13, 0x1f, PT ;  /* 0x0000001f0d00780c */ /* 0x000fca0003f84070 */
[----:B------:R-:W-:-:S04]  /*0110*/  @!P1 IMAD.WIDE.U32 R6, R12, 0x4, R2 ;  /* 0x000000040c069825 */ /* 0x000fc800078e0002 */
[----:B------:R-:W-:Y:S01]  /*0120*/  IMAD.WIDE.U32 R8, R0, 0x4, R2 ;  /* 0x0000000400087825 */ /* 0x000fe200078e0002 */
[----:B--2---:R0:W2:Y:S03]  /*0130*/  @!P1 LDG.E R4, desc[UR4][R6.64] ;  /* 0x0000000406049981 */ /* 0x0040a6000c1e1900 */
[C---:B------:R-:W-:Y:S01]  /*0140*/  IMAD.WIDE.U32 R2, R5.reuse, 0x80, R10 ;  /* 0x0000008005027825 */ /* 0x040fe200078e000a */
[----:B------:R-:W2:Y:S01]  /*0150*/  @!P3 LDG.E R13, desc[UR4][R8.64] ;  /* 0x00000004080db981 */ /* 0x000ea2000c1e1900 */
[----:B------:R-:W-:Y:S02]  /*0160*/  ISETP.GT.U32.OR P0, PT, R5, 0x1f, P0 ;  /* 0x0000001f0500780c */ /* 0x000fe40000704470 */
[C---:B------:R-:W-:Y:S01]  /*0170*/  ISETP.GT.U32.AND P1, PT, R12.reuse, 0x1f, PT ;  /* 0x0000001f0c00780c */ /* 0x040fe20003f24070 */
[----:B------:R-:W3:Y:S01]  /*0180*/  @!P5 LDG.E R15, desc[UR4][R8.64+0x4] ;  /* 0x00000404080fd981 */ /* 0x000ee2000c1e1900 */
[----:B------:R-:W-:Y:S01]  /*0190*/  IMAD.WIDE.U32 R10, R12, 0x4, R2 ;  /* 0x000000040c0a7825 */ /* 0x000fe200078e0002 */
[----:B------:R-:W-:-:S02]  /*01a0*/  ISETP.GT.U32.AND P2, PT, R0, 0x1f, PT ;  /* 0x0000001f0000780c */ /* 0x000fc40003f44070 */
[C---:B------:R-:W-:Y:S01]  /*01b0*/  ISETP.GT.U32.OR P1, PT, R5.reuse, 0x1e, P1 ;  /* 0x0000001e0500780c */ /* 0x040fe20000f24470 */
[----:B------:R-:W-:Y:S01]  /*01c0*/  IMAD.WIDE.U32 R2, R0, 0x4, R2 ;  /* 0x0000000400027825 */ /* 0x000fe200078e0002 */
[----:B------:R-:W4:Y:S01]  /*01d0*/  @!P4 LDG.E R17, desc[UR4][R10.64] ;  /* 0x000000040a11c981 */ /* 0x000f22000c1e1900 */
[C---:B0-----:R-:W-:Y:S02]  /*01e0*/  VIMNMX.U32 R6, PT, PT, R5.reuse, R0, !PT ;  /* 0x0000000005067248 */ /* 0x041fe40007fe0000 */
[----:B------:R-:W-:Y:S01]  /*01f0*/  ISETP.GT.U32.OR P2, PT, R5, 0x1e, P2 ;  /* 0x0000001e0500780c */ /* 0x000fe20001744470 */
[----:B------:R-:W5:Y:S01]  /*0200*/  LDG.E R19, desc[UR4][R2.64] ;  /* 0x0000000402137981 */ /* 0x000f62000c1e1900 */
[----:B------:R-:W-:-:S03]  /*0210*/  ISETP.GT.U32.AND P6, PT, R6, 0x1e, PT ;  /* 0x0000001e0600780c */ /* 0x000fc60003fc4070 */
[----:B------:R-:W5:Y:S04]  /*0220*/  @!P0 LDG.E R7, desc[UR4][R2.64+0x4] ;  /* 0x0000040402078981 */ /* 0x000f68000c1e1900 */
[----:B------:R-:W5:Y:S04]  /*0230*/  @!P1 LDG.E R21, desc[UR4][R10.64+0x80] ;  /* 0x000080040a159981 */ /* 0x000f68000c1e1900 */
[----:B------:R-:W5:Y:S04]  /*0240*/  @!P2 LDG.E R9, desc[UR4][R2.64+0x80] ;  /* 0x000080040209a981 */ /* 0x000f68000c1e1900 */
[----:B------:R-:W5:Y:S01]  /*0250*/  @!P6 LDG.E R23, desc[UR4][R2.64+0x84] ;  /* 0x000084040217e981 */ /* 0x000f62000c1e1900 */
[----:B------:R-:W-:Y:S01]  /*0260*/  BSSY.RECONVERGENT B0, `(.L_x_2) ;  /* 0x0000016000007945 */ /* 0x000fe20003800200 */
[----:B--2---:R-:W-:Y:S01]  /*0270*/  @!P3 IMAD.IADD R4, R4, 0x1, R13 ;  /* 0x000000010404b824 */ /* 0x004fe200078e020d */
[----:B------:R-:W-:-:S04]  /*0280*/  LOP3.LUT P3, RZ, R5, 0x3e0, R0, 0xc8, !PT ;  /* 0x000003e005ff7812 */ /* 0x000fc8000786c800 */
[----:B---3--:R-:W-:-:S05]  /*0290*/  @!P5 IADD3 R4, PT, PT, R4, R15, RZ ;  /* 0x0000000f0404d210 */ /* 0x008fca0007ffe0ff */
[----:B----4-:R-:W-:-:S04]  /*02a0*/  @!P4 IMAD.IADD R4, R4, 0x1, R17 ;  /* 0x000000010404c824 */ /* 0x010fc800078e0211 */
[----:B-----5:R-:W-:-:S04]  /*02b0*/  @!P3 IMAD.IADD R4, R4, 0x1, R19 ;  /* 0x000000010404b824 */ /* 0x020fc800078e0213 */
[----:B------:R-:W-:Y:S02]  /*02c0*/  @!P0 IMAD.IADD R4, R4, 0x1, R7 ;  /* 0x0000000104048824 */ /* 0x000fe400078e0207 */
[----:B------:R-:W0:Y:S03]  /*02d0*/  LDC.64 R6, c[0x0][0x388] ;  /* 0x0000e200ff067b82 */ /* 0x000e260000000a00 */
[----:B------:R-:W-:-:S05]  /*02e0*/  @!P1 IADD3 R4, PT, PT, R4, R21, RZ ;  /* 0x0000001504049210 */ /* 0x000fca0007ffe0ff */
[----:B------:R-:W-:-:S04]  /*02f0*/  @!P2 IMAD.IADD R4, R4, 0x1, R9 ;  /* 0x000000010404a824 */ /* 0x000fc800078e0209 */
[----:B------:R-:W-:-:S04]  /*0300*/  @!P6 IMAD.IADD R4, R4, 0x1, R23 ;  /* 0x000000010404e824 */ /* 0x000fc800078e0217 */
[----:B------:R-:W-:-:S05]  /*0310*/  IMAD.IADD R8, R4, 0x1, -R19 ;  /* 0x0000000104087824 */ /* 0x000fca00078e0a13 */
[----:B------:R-:W-:-:S04]  /*0320*/  IADD3 R4, PT, PT, R8, -0x4, RZ ;  /* 0xfffffffc08047810 */ /* 0x000fc80007ffe0ff */
[----:B------:R-:W-:Y:S01]  /*0330*/  ISETP.GT.U32.AND P0, PT, R4, -0x3, PT ;  /* 0xfffffffd0400780c */ /* 0x000fe20003f04070 */
[----:B0-----:R-:W-:-:S04]  /*0340*/  IMAD.WIDE.U32 R4, R5, 0x80, R6 ;  /* 0x0000008005047825 */ /* 0x001fc800078e0006 */
[----:B------:R-:W-:-:S08]  /*0350*/  IMAD.WIDE.U32 R4, R0, 0x4, R4 ;  /* 0x0000000400047825 */ /* 0x000fd000078e0004 */
[----:B------:R0:W-:Y:S01]  /*0360*/  @!P0 STG.E desc[UR4][R4.64], RZ ;  /* 0x000000ff04008986 */ /* 0x0001e2000c101904 */
[----:B------:R-:W-:Y:S05]  /*0370*/  @!P0 BRA `(.L_x_3) ;  /* 0x0000000000108947 */ /* 0x000fea0003800000 */
[----:B------:R-:W-:-:S13]  /*0380*/  ISETP.NE.AND P0, PT, R8, 0x3, PT ;  /* 0x000000030800780c */ /* 0x000fda0003f05270 */
[----:B------:R-:W-:-:S05]  /*0390*/  @!P0 IMAD.MOV.U32 R7, RZ, RZ, 0x1 ;  /* 0x00000001ff078424 */ /* 0x000fca00078e00ff */
[----:B------:R1:W-:Y:S04]  /*03a0*/  @!P0 STG.E desc[UR4][R4.64], R7 ;  /* 0x0000000704008986 */ /* 0x0003e8000c101904 */
[----:B------:R1:W-:Y:S02]  /*03b0*/  @P0 STG.E desc[UR4][R4.64], R19 ;  /* 0x0000001304000986 */ /* 0x0003e4000c101904 */
.L_x_3:
[----:B------:R-:W-:Y:S05]  /*03c0*/  BSYNC.RECONVERGENT B0 ;  /* 0x0000000000007941 */ /* 0x000fea0003800200 */
.L_x_2:
[----:B------:R-:W-:Y:S06]  /*03d0*/  BAR.SYNC.DEFER_BLOCKING 0x0 ;  /* 0x0000000000007b1d */ /* 0x000fec0000010000 */
[----:B01----:R-:W2:Y:S04]  /*03e0*/  LDG.E R5, desc[UR4][R4.64] ;  /* 0x0000000404057981 */ /* 0x003ea8000c1e1900 */
[----:B--2---:R-:W-:Y:S01]  /*03f0*/  STG.E desc[UR4][R2.64], R5 ;  /* 0x0000000502007986 */ /* 0x004fe2000c101904 */
[----:B------:R-:W-:Y:S05]  /*0400*/  EXIT ;  /* 0x000000000000794d */ /* 0x000fea0003800000 */
.L_x_4:
        /* <DEDUP_REMOVED lines=15> */
.L_x_7:


//--------------------- .nv.shared.reserved.0     --------------------------
	.section	.nv.shared.reserved.0,"aw",@nobits
	.weak		__nv_reservedSMEM_offset_0_alias
	.size		__nv_reservedSMEM_offset_0_alias, 0, 64
	.other		__nv_reservedSMEM_offset_0_alias,@"STO_CUDA_RESERVED_SHARED STV_DEFAULT"
__nv_reservedSMEM_offset_0_alias:
	.zero		0
	.zero		64


//--------------------- .nv.constant0._Z24device_set_state_as_nextPA32_iS0_ --------------------------
	.section	.nv.constant0._Z24device_set_state_as_nextPA32_iS0_,"a",@progbits
	.sectionflags	@""
	.align	4
.nv.constant0._Z24device_set_state_as_nextPA32_iS0_:
	.zero		912


//--------------------- .nv.constant0._Z17update_next_statePA32_iS0_ --------------------------
	.section	.nv.constant0._Z17update_next_statePA32_iS0_,"a",@progbits
	.sectionflags	@""
	.align	4
.nv.constant0._Z17update_next_statePA32_iS0_:
	.zero		912


//--------------------- .nv.constant0._Z22fast_update_next_statePA32_iS0_ --------------------------
	.section	.nv.constant0._Z22fast_update_next_statePA32_iS0_,"a",@progbits
	.sectionflags	@""
	.align	4
.nv.constant0._Z22fast_update_next_statePA32_iS0_:
	.zero		912


//--------------------- SYMBOLS --------------------------

	.type		.nv.reservedSmem.offset0,@object
	.size		.nv.reservedSmem.offset0,0x4
